//
// Generated by NVIDIA NVVM Compiler
//
// Compiler Build ID: CL-36424714
// Cuda compilation tools, release 13.0, V13.0.88
// Based on NVVM 20.0.0
//

.version 9.0
.target sm_100
.address_size 64

	// .globl	_Z11shiftKernelPKiPiii
.extern .shared .align 16 .b8 s[];

.visible .entry _Z11shiftKernelPKiPiii(
	.param .u64 .ptr .align 1 _Z11shiftKernelPKiPiii_param_0,
	.param .u64 .ptr .align 1 _Z11shiftKernelPKiPiii_param_1,
	.param .u32 _Z11shiftKernelPKiPiii_param_2,
	.param .u32 _Z11shiftKernelPKiPiii_param_3
)
{
	.reg .pred 	%p<3>;
	.reg .b32 	%r<11>;
	.reg .b64 	%rd<9>;

	ld.param.u64 	%rd1, [_Z11shiftKernelPKiPiii_param_0];
	ld.param.u64 	%rd2, [_Z11shiftKernelPKiPiii_param_1];
	ld.param.u32 	%r3, [_Z11shiftKernelPKiPiii_param_2];
	ld.param.u32 	%r4, [_Z11shiftKernelPKiPiii_param_3];
	mov.u32 	%r1, %tid.x;
	setp.ge.s32 	%p1, %r1, %r3;
	shl.b32 	%r5, %r1, 2;
	mov.u32 	%r6, s;
	add.s32 	%r2, %r6, %r5;
	@%p1 bra 	$L__BB0_2;
	cvta.to.global.u64 	%rd3, %rd1;
	mul.wide.u32 	%rd4, %r1, 4;
	add.s64 	%rd5, %rd3, %rd4;
	ld.global.u32 	%r7, [%rd5];
	st.shared.u32 	[%r2], %r7;
$L__BB0_2:
	setp.ge.s32 	%p2, %r1, %r3;
	bar.sync 	0;
	@%p2 bra 	$L__BB0_4;
	add.s32 	%r8, %r4, %r1;
	rem.s32 	%r9, %r8, %r3;
	ld.shared.u32 	%r10, [%r2];
	cvta.to.global.u64 	%rd6, %rd2;
	mul.wide.s32 	%rd7, %r9, 4;
	add.s64 	%rd8, %rd6, %rd7;
	st.global.u32 	[%rd8], %r10;
$L__BB0_4:
	ret;

}


// ===== COMPILED SASS (sm_100) =====

	.target	sm_100

	.elftype	@"ET_EXEC"


//--------------------- .note.nv.tkinfo           --------------------------
	.section	.note.nv.tkinfo,"",@"SHT_NOTE"
	.sectionflags	@"SHF_NOTE_NV_TKINFO"
	.tkinfo
        /*0018*/ 	.word	0x00000002
        /*0030*/ 	.string	""
        /*0030*/ 	.string	"ptxas"
        /*0030*/ 	.string	"Cuda compilation tools, release 13.0, V13.0.88"
        /*0030*/ 	.string	"Build cuda_13.0.r13.0/compiler.36424714_0"
        /*0030*/ 	.string	"-arch sm_100 -m 64 "



//--------------------- .note.nv.cuinfo           --------------------------
	.section	.note.nv.cuinfo,"",@"SHT_NOTE"
	.sectionflags	@"SHF_NOTE_NV_CUINFO"
        /*0018*/ 	.short	0x0002
        /*001a*/ 	.short	0x0064
        /*001c*/ 	.short	0x0082
	.zero		2


//--------------------- .nv.info                  --------------------------
	.section	.nv.info,"",@"SHT_CUDA_INFO"
	.align	4


	//----- nvinfo : EIATTR_REGCOUNT
	.align		4
        /*0000*/ 	.byte	0x04, 0x2f
        /*0002*/ 	.short	(.L_1 - .L_0)
	.align		4
.L_0:
        /*0004*/ 	.word	index@(_Z11shiftKernelPKiPiii)
        /*0008*/ 	.word	0x0000000c


	//----- nvinfo : EIATTR_FRAME_SIZE
	.align		4
.L_1:
        /*000c*/ 	.byte	0x04, 0x11
        /*000e*/ 	.short	(.L_3 - .L_2)
	.align		4
.L_2:
        /*0010*/ 	.word	index@(_Z11shiftKernelPKiPiii)
        /*0014*/ 	.word	0x00000000


	//----- nvinfo : EIATTR_MIN_STACK_SIZE
	.align		4
.L_3:
        /*0018*/ 	.byte	0x04, 0x12
        /*001a*/ 	.short	(.L_5 - .L_4)
	.align		4
.L_4:
        /*001c*/ 	.word	index@(_Z11shiftKernelPKiPiii)
        /*0020*/ 	.word	0x00000000
.L_5:


//--------------------- .nv.compat                --------------------------
	.section	.nv.compat,"",@"SHT_CUDA_COMPAT_INFO"
	.align	4
        /*0000*/ 	.byte	0x02, 0x09, 0x00, 0x00, 0x02, 0x02, 0x01, 0x00, 0x02, 0x05, 0x05, 0x00, 0x03, 0x07, 0x01, 0x01
        /*0010*/ 	.byte	0x02, 0x03, 0x00, 0x00, 0x02, 0x06, 0x01, 0x00, 0x04, 0x0b, 0x08, 0x00, 0x09, 0x00, 0x00, 0x00
        /*0020*/ 	.byte	0x00, 0x00, 0x00, 0x00


//--------------------- .nv.info._Z11shiftKernelPKiPiii --------------------------
	.section	.nv.info._Z11shiftKernelPKiPiii,"",@"SHT_CUDA_INFO"
	.sectionflags	@""
	.align	4


	//----- nvinfo : EIATTR_CUDA_API_VERSION
	.align		4
        /*0000*/ 	.byte	0x04, 0x37
        /*0002*/ 	.short	(.L_7 - .L_6)
.L_6:
        /*0004*/ 	.word	0x00000082


	//----- nvinfo : EIATTR_KPARAM_INFO
	.align		4
.L_7:
        /*0008*/ 	.byte	0x04, 0x17
        /*000a*/ 	.short	(.L_9 - .L_8)
.L_8:
        /*000c*/ 	.word	0x00000000
        /*0010*/ 	.short	0x0003
        /*0012*/ 	.short	0x0014
        /*0014*/ 	.byte	0x00, 0xf0, 0x11, 0x00


	//----- nvinfo : EIATTR_KPARAM_INFO
	.align		4
.L_9:
        /*0018*/ 	.byte	0x04, 0x17
        /*001a*/ 	.short	(.L_11 - .L_10)
.L_10:
        /*001c*/ 	.word	0x00000000
        /*0020*/ 	.short	0x0002
        /*0022*/ 	.short	0x0010
        /*0024*/ 	.byte	0x00, 0xf0, 0x11, 0x00


	//----- nvinfo : EIATTR_KPARAM_INFO
	.align		4
.L_11:
        /*0028*/ 	.byte	0x04, 0x17
        /*002a*/ 	.short	(.L_13 - .L_12)
.L_12:
        /*002c*/ 	.word	0x00000000
        /*0030*/ 	.short	0x0001
        /*0032*/ 	.short	0x0008
        /*0034*/ 	.byte	0x00, 0xf5, 0x21, 0x00


	//----- nvinfo : EIATTR_KPARAM_INFO
	.align		4
.L_13:
        /*0038*/ 	.byte	0x04, 0x17
        /*003a*/ 	.short	(.L_15 - .L_14)
.L_14:
        /*003c*/ 	.word	0x00000000
        /*0040*/ 	.short	0x0000
        /*0042*/ 	.short	0x0000
        /*0044*/ 	.byte	0x00, 0xf5, 0x21, 0x00


	//----- nvinfo : EIATTR_SPARSE_MMA_MASK
	.align		4
.L_15:
        /*0048*/ 	.byte	0x03, 0x50
        /*004a*/ 	.short	0x0000


	//----- nvinfo : EIATTR_MAXREG_COUNT
	.align		4
        /*004c*/ 	.byte	0x03, 0x1b
        /*004e*/ 	.short	0x00ff


	//----- nvinfo : EIATTR_NUM_BARRIERS
	.align		4
        /*0050*/ 	.byte	0x02, 0x4c
        /*0052*/ 	.byte	0x01
	.zero		1


	//----- nvinfo : EIATTR_MERCURY_ISA_VERSION
	.align		4
        /*0054*/ 	.byte	0x03, 0x5f
        /*0056*/ 	.short	0x0101


	//----- nvinfo : EIATTR_VRC_CTA_INIT_COUNT
	.align		4
        /*0058*/ 	.byte	0x02, 0x4a
	.zero		1
	.zero		1


	//----- nvinfo : EIATTR_EXIT_INSTR_OFFSETS
	.align		4
        /*005c*/ 	.byte	0x04, 0x1c
        /*005e*/ 	.short	(.L_17 - .L_16)


	//   ....[0]....
.L_16:
        /*0060*/ 	.word	0x000000e0


	//   ....[1]....
        /*0064*/ 	.word	0x000002a0


	//----- nvinfo : EIATTR_CBANK_PARAM_SIZE
	.align		4
.L_17:
        /*0068*/ 	.byte	0x03, 0x19
        /*006a*/ 	.short	0x0018


	//----- nvinfo : EIATTR_PARAM_CBANK
	.align		4
        /*006c*/ 	.byte	0x04, 0x0a
        /*006e*/ 	.short	(.L_19 - .L_18)
	.align		4
.L_18:
        /*0070*/ 	.word	index@(.nv.constant0._Z11shiftKernelPKiPiii)
        /*0074*/ 	.short	0x0380
        /*0076*/ 	.short	0x0018


	//----- nvinfo : EIATTR_SW_WAR
	.align		4
.L_19:
        /*0078*/ 	.byte	0x04, 0x36
        /*007a*/ 	.short	(.L_21 - .L_20)
.L_20:
        /*007c*/ 	.word	0x00000008
.L_21:


//--------------------- .nv.callgraph             --------------------------
	.section	.nv.callgraph,"",@"SHT_CUDA_CALLGRAPH"
	.align	4
	.sectionentsize	8
	.align		4
        /*0000*/ 	.word	0x00000000
	.align		4
        /*0004*/ 	.word	0xffffffff
	.align		4
        /*0008*/ 	.word	0x00000000
	.align		4
        /*000c*/ 	.word	0xfffffffe
	.align		4
        /*0010*/ 	.word	0x00000000
	.align		4
        /*0014*/ 	.word	0xfffffffd
	.align		4
        /*0018*/ 	.word	0x00000000
	.align		4
        /*001c*/ 	.word	0xfffffffc


//--------------------- .text._Z11shiftKernelPKiPiii --------------------------
	.section	.text._Z11shiftKernelPKiPiii,"ax",@progbits
	.align	128
        .global         _Z11shiftKernelPKiPiii
        .type           _Z11shiftKernelPKiPiii,@function
        .size           _Z11shiftKernelPKiPiii,(.L_x_1 - _Z11shiftKernelPKiPiii)
        .other          _Z11shiftKernelPKiPiii,@"STO_CUDA_ENTRY STV_DEFAULT"
_Z11shiftKernelPKiPiii:
.text._Z11shiftKernelPKiPiii:
[----:B------:R-:W-:Y:S01]  /*0000*/  LDC R1, c[0x0][0x37c] ;  /* 0x0000df00ff017b82 */ /* 0x000fe20000000800 */
[----:B------:R-:W0:Y:S07]  /*0010*/  S2R R7, SR_TID.X ;  /* 0x0000000000077919 */ /* 0x000e2e0000002100 */
[----:B------:R-:W0:Y:S01]  /*0020*/  LDC R6, c[0x0][0x390] ;  /* 0x0000e400ff067b82 */ /* 0x000e220000000800 */
[----:B------:R-:W1:Y:S01]  /*0030*/  LDCU.64 UR6, c[0x0][0x358] ;  /* 0x00006b00ff0677ac */ /* 0x000e620008000a00 */
[----:B0-----:R-:W-:-:S13]  /*0040*/  ISETP.GE.AND P0, PT, R7, R6, PT ;  /* 0x000000060700720c */ /* 0x001fda0003f06270 */
[----:B------:R-:W0:Y:S02]  /*0050*/  @!P0 LDC.64 R2, c[0x0][0x380] ;  /* 0x0000e000ff028b82 */ /* 0x000e240000000a00 */
[----:B0-----:R-:W-:-:S06]  /*0060*/  @!P0 IMAD.WIDE.U32 R2, R7, 0x4, R2 ;  /* 0x0000000407028825 */ /* 0x001fcc00078e0002 */
[----:B-1----:R-:W2:Y:S01]  /*0070*/  @!P0 LDG.E R3, desc[UR6][R2.64] ;  /* 0x0000000602038981 */ /* 0x002ea2000c1e1900 */
[----:B------:R-:W0:Y:S01]  /*0080*/  S2UR UR5, SR_CgaCtaId ;  /* 0x00000000000579c3 */ /* 0x000e220000008800 */
[----:B------:R-:W-:Y:S02]  /*0090*/  UMOV UR4, 0x400 ;  /* 0x0000040000047882 */ /* 0x000fe40000000000 */
[----:B0-----:R-:W-:-:S06]  /*00a0*/  ULEA UR4, UR5, UR4, 0x18 ;  /* 0x0000000405047291 */ /* 0x001fcc000f8ec0ff */
[----:B------:R-:W-:-:S05]  /*00b0*/  LEA R0, R7, UR4, 0x2 ;  /* 0x0000000407007c11 */ /* 0x000fca000f8e10ff */
[----:B--2---:R0:W-:Y:S01]  /*00c0*/  @!P0 STS [R0], R3 ;  /* 0x0000000300008388 */ /* 0x0041e20000000800 */
[----:B------:R-:W-:Y:S06]  /*00d0*/  BAR.SYNC.DEFER_BLOCKING 0x0 ;  /* 0x0000000000007b1d */ /* 0x000fec0000010000 */
[----:B------:R-:W-:Y:S05]  /*00e0*/  @P0 EXIT ;  /* 0x000000000000094d */ /* 0x000fea0003800000 */
[----:B------:R-:W-:Y:S01]  /*00f0*/  IABS R8, R6 ;  /* 0x0000000600087213 */ /* 0x000fe20000000000 */
[----:B------:R-:W1:Y:S03]  /*0100*/  LDCU UR4, c[0x0][0x394] ;  /* 0x00007280ff0477ac */ /* 0x000e660008000800 */
[----:B------:R-:W2:Y:S08]  /*0110*/  I2F.RP R5, R8 ;  /* 0x0000000800057306 */ /* 0x000eb00000209400 */
[----:B--2---:R-:W2:Y:S01]  /*0120*/  MUFU.RCP R5, R5 ;  /* 0x0000000500057308 */ /* 0x004ea20000001000 */
[----:B-1----:R-:W-:-:S04]  /*0130*/  IADD3 R4, PT, PT, R7, UR4, RZ ;  /* 0x0000000407047c10 */ /* 0x002fc8000fffe0ff */
[----:B------:R-:W-:Y:S01]  /*0140*/  ISETP.GE.AND P2, PT, R4, RZ, PT ;  /* 0x000000ff0400720c */ /* 0x000fe20003f46270 */
[----:B--2---:R-:W-:Y:S01]  /*0150*/  VIADD R2, R5, 0xffffffe ;  /* 0x0ffffffe05027836 */ /* 0x004fe20000000000 */
[----:B------:R-:W-:-:S03]  /*0160*/  IABS R5, R4 ;  /* 0x0000000400057213 */ /* 0x000fc60000000000 */
[----:B0-----:R0:W1:Y:S02]  /*0170*/  F2I.FTZ.U32.TRUNC.NTZ R3, R2 ;  /* 0x0000000200037305 */ /* 0x001064000021f000 */
[----:B0-----:R-:W-:Y:S02]  /*0180*/  IMAD.MOV.U32 R2, RZ, RZ, RZ ;  /* 0x000000ffff027224 */ /* 0x001fe400078e00ff */
[----:B-1----:R-:W-:-:S04]  /*0190*/  IMAD.MOV R9, RZ, RZ, -R3 ;  /* 0x000000ffff097224 */ /* 0x002fc800078e0a03 */
[----:B------:R-:W-:-:S04]  /*01a0*/  IMAD R7, R9, R8, RZ ;  /* 0x0000000809077224 */ /* 0x000fc800078e02ff */
[----:B------:R-:W-:Y:S02]  /*01b0*/  IMAD.HI.U32 R3, R3, R7, R2 ;  /* 0x0000000703037227 */ /* 0x000fe400078e0002 */
[----:B------:R-:W0:Y:S04]  /*01c0*/  LDS R7, [R0] ;  /* 0x0000000000077984 */ /* 0x000e280000000800 */
[----:B------:R-:W-:-:S05]  /*01d0*/  IMAD.HI.U32 R3, R3, R5, RZ ;  /* 0x0000000503037227 */ /* 0x000fca00078e00ff */
[----:B------:R-:W-:-:S05]  /*01e0*/  IADD3 R3, PT, PT, -R3, RZ, RZ ;  /* 0x000000ff03037210 */ /* 0x000fca0007ffe1ff */
[C---:B------:R-:W-:Y:S02]  /*01f0*/  IMAD R5, R8.reuse, R3, R5 ;  /* 0x0000000308057224 */ /* 0x040fe400078e0205 */
[----:B------:R-:W1:Y:S03]  /*0200*/  LDC.64 R2, c[0x0][0x388] ;  /* 0x0000e200ff027b82 */ /* 0x000e660000000a00 */
[----:B------:R-:W-:-:S13]  /*0210*/  ISETP.GT.U32.AND P0, PT, R8, R5, PT ;  /* 0x000000050800720c */ /* 0x000fda0003f04070 */
[----:B------:R-:W-:Y:S01]  /*0220*/  @!P0 IMAD.IADD R5, R5, 0x1, -R8 ;  /* 0x0000000105058824 */ /* 0x000fe200078e0a08 */
[----:B------:R-:W-:-:S04]  /*0230*/  ISETP.NE.AND P0, PT, R6, RZ, PT ;  /* 0x000000ff0600720c */ /* 0x000fc80003f05270 */
[----:B------:R-:W-:-:S13]  /*0240*/  ISETP.GT.U32.AND P1, PT, R8, R5, PT ;  /* 0x000000050800720c */ /* 0x000fda0003f24070 */
[----:B------:R-:W-:-:S05]  /*0250*/  @!P1 IADD3 R5, PT, PT, R5, -R8, RZ ;  /* 0x8000000805059210 */ /* 0x000fca0007ffe0ff */
[----:B------:R-:W-:Y:S01]  /*0260*/  @!P2 IMAD.MOV R5, RZ, RZ, -R5 ;  /* 0x000000ffff05a224 */ /* 0x000fe200078e0a05 */
[----:B------:R-:W-:-:S05]  /*0270*/  @!P0 LOP3.LUT R5, RZ, R6, RZ, 0x33, !PT ;  /* 0x00000006ff058212 */ /* 0x000fca00078e33ff */
[----:B-1----:R-:W-:-:S05]  /*0280*/  IMAD.WIDE R2, R5, 0x4, R2 ;  /* 0x0000000405027825 */ /* 0x002fca00078e0202 */
[----:B0-----:R-:W-:Y:S01]  /*0290*/  STG.E desc[UR6][R2.64], R7 ;  /* 0x0000000702007986 */ /* 0x001fe2000c101906 */
[----:B------:R-:W-:Y:S05]  /*02a0*/  EXIT ;  /* 0x000000000000794d */ /* 0x000fea0003800000 */
.L_x_0:
[----:B------:R-:W-:-:S00]  /*02b0*/  BRA `(.L_x_0) ;  /* 0xfffffffc00fc7947 */ /* 0x000fc0000383ffff */
[----:B------:R-:W-:-:S00]  /*02c0*/  NOP ;  /* 0x0000000000007918 */ /* 0x000fc00000000000 */
        /* <DEDUP_REMOVED lines=11> */
.L_x_1:


//--------------------- .nv.shared._Z11shiftKernelPKiPiii --------------------------
	.section	.nv.shared._Z11shiftKernelPKiPiii,"aw",@nobits
	.sectionflags	@""
	.align	16
	.zero		1024


//--------------------- .nv.shared.reserved.0     --------------------------
	.section	.nv.shared.reserved.0,"aw",@nobits
	.weak		__nv_reservedSMEM_offset_0_alias
	.size		__nv_reservedSMEM_offset_0_alias, 0, 64
	.other		__nv_reservedSMEM_offset_0_alias,@"STO_CUDA_RESERVED_SHARED STV_DEFAULT"
__nv_reservedSMEM_offset_0_alias:
	.zero		0
	.zero		64


//--------------------- .nv.constant0._Z11shiftKernelPKiPiii --------------------------
	.section	.nv.constant0._Z11shiftKernelPKiPiii,"a",@progbits
	.sectionflags	@""
	.align	4
.nv.constant0._Z11shiftKernelPKiPiii:
	.zero		920


//--------------------- SYMBOLS --------------------------

	.type		.nv.reservedSmem.offset0,@object
	.size		.nv.reservedSmem.offset0,0x4
	.type		.nv.reservedSmem.cap,@object
	.size		.nv.reservedSmem.cap,0x4
